//
// Generated by NVIDIA NVVM Compiler
//
// Compiler Build ID: CL-36424714
// Cuda compilation tools, release 13.0, V13.0.88
// Based on NVVM 20.0.0
//

.version 9.0
.target sm_100
.address_size 64

	// .globl	_Z10tma_kernelILi64ELi64EEv14CUtensorMap_stP6__halfii
.extern .func  (.param .b32 func_retval0) vprintf
(
	.param .b64 vprintf_param_0,
	.param .b64 vprintf_param_1
)
;
// _ZZ10tma_kernelILi64ELi64EEv14CUtensorMap_stP6__halfiiE4smem has been demoted
// _ZZ10tma_kernelILi64ELi64EEv14CUtensorMap_stP6__halfiiE4full has been demoted
// _ZZ10tma_kernelILi64ELi64EEv14CUtensorMap_stP6__halfiiE5empty has been demoted
.global .align 1 .b8 $str[2] = {10};
.global .align 1 .b8 $str$1[4] = {37, 102, 9};

.visible .entry _Z10tma_kernelILi64ELi64EEv14CUtensorMap_stP6__halfii(
	.param .align 128 .b8 _Z10tma_kernelILi64ELi64EEv14CUtensorMap_stP6__halfii_param_0[128],
	.param .u64 .ptr .align 1 _Z10tma_kernelILi64ELi64EEv14CUtensorMap_stP6__halfii_param_1,
	.param .u32 _Z10tma_kernelILi64ELi64EEv14CUtensorMap_stP6__halfii_param_2,
	.param .u32 _Z10tma_kernelILi64ELi64EEv14CUtensorMap_stP6__halfii_param_3
)
{
	.local .align 8 .b8 	__local_depot0[8];
	.reg .b64 	%SP;
	.reg .b64 	%SPL;
	.reg .pred 	%p<6>;
	.reg .b16 	%rs<17>;
	.reg .b32 	%r<64>;
	.reg .b32 	%f<17>;
	.reg .b64 	%rd<11>;
	.reg .b64 	%fd<17>;
	// demoted variable
	.shared .align 128 .b8 _ZZ10tma_kernelILi64ELi64EEv14CUtensorMap_stP6__halfiiE4smem[8192];
	// demoted variable
	.shared .align 8 .u64 _ZZ10tma_kernelILi64ELi64EEv14CUtensorMap_stP6__halfiiE4full;
	// demoted variable
	.shared .align 8 .u64 _ZZ10tma_kernelILi64ELi64EEv14CUtensorMap_stP6__halfiiE5empty;
	mov.u64 	%SPL, __local_depot0;
	cvta.local.u64 	%SP, %SPL;
	mov.b64 	%rd2, _Z10tma_kernelILi64ELi64EEv14CUtensorMap_stP6__halfii_param_0;
	mov.u32 	%r1, %tid.x;
	setp.ne.s32 	%p1, %r1, 0;
	@%p1 bra 	$L__BB0_2;
	mov.u32 	%r7, _ZZ10tma_kernelILi64ELi64EEv14CUtensorMap_stP6__halfiiE4full;
	mov.b32 	%r10, 1;
	// begin inline asm
	mbarrier.init.shared::cta.b64 [%r7], %r10; 

	// end inline asm
	mov.u32 	%r9, _ZZ10tma_kernelILi64ELi64EEv14CUtensorMap_stP6__halfiiE5empty;
	// begin inline asm
	mbarrier.init.shared::cta.b64 [%r9], %r10; 

	// end inline asm
$L__BB0_2:
	setp.ne.s32 	%p2, %r1, 0;
	bar.sync 	0;
	@%p2 bra 	$L__BB0_9;
	add.u64 	%rd4, %SP, 0;
	add.u64 	%rd1, %SPL, 0;
	mov.u32 	%r11, _ZZ10tma_kernelILi64ELi64EEv14CUtensorMap_stP6__halfiiE4full;
	mov.b32 	%r12, 8192;
	// begin inline asm
	mbarrier.arrive.expect_tx.release.cta.shared::cta.b64 _, [%r11], %r12;

	// end inline asm
	mov.u32 	%r13, _ZZ10tma_kernelILi64ELi64EEv14CUtensorMap_stP6__halfiiE5empty;
	mov.b32 	%r62, 0;
	// begin inline asm
	{
.reg .pred        P1;
LAB_WAIT:
mbarrier.try_wait.parity.acquire.cta.shared::cta.b64 P1,[%r13], %r62;
@P1             bra.uni DONE;
bra.uni         LAB_WAIT;
DONE:
}

	// end inline asm
	mov.u64 	%rd5, %rd2;
	cvta.param.u64 	%rd3, %rd5;
	mov.u32 	%r15, _ZZ10tma_kernelILi64ELi64EEv14CUtensorMap_stP6__halfiiE4smem;
	// begin inline asm
	cp.async.bulk.tensor.5d.shared::cluster.global.tile.mbarrier::complete_tx::bytes[%r15], [%rd3, {%r62, %r62, 0, 0, 0}], [%r13];
	// end inline asm
	mov.b32 	%r20, 1;
	// begin inline asm
	mbarrier.arrive.release.cta.shared::cta.b64 _, [%r13], %r20;

	// end inline asm
	// begin inline asm
	{
.reg .pred        P1;
LAB_WAIT:
mbarrier.try_wait.parity.acquire.cta.shared::cta.b64 P1,[%r11], %r62;
@P1             bra.uni DONE;
bra.uni         LAB_WAIT;
DONE:
}

	// end inline asm
	mov.u64 	%rd8, $str$1;
	mov.u64 	%rd6, $str;
$L__BB0_4:
	setp.eq.s32 	%p3, %r62, 0;
	@%p3 bra 	$L__BB0_6;
	cvta.global.u64 	%rd7, %rd6;
	{ // callseq 0, 0
	.param .b64 param0;
	st.param.b64 	[param0], %rd7;
	.param .b64 param1;
	st.param.b64 	[param1], 0;
	.param .b32 retval0;
	call.uni (retval0), 
	vprintf, 
	(
	param0, 
	param1
	);
	ld.param.b32 	%r24, [retval0];
	} // callseq 0
$L__BB0_6:
	shl.b32 	%r27, %r62, 7;
	add.s32 	%r3, %r15, %r27;
	mov.b32 	%r63, 16;
$L__BB0_7:
	add.s32 	%r29, %r3, %r63;
	ld.shared.u16 	%rs1, [%r29+-16];
	// begin inline asm
	{  cvt.f32.f16 %f1, %rs1;}

	// end inline asm
	cvt.f64.f32 	%fd1, %f1;
	st.local.f64 	[%rd1], %fd1;
	cvta.global.u64 	%rd9, %rd8;
	{ // callseq 1, 0
	.param .b64 param0;
	st.param.b64 	[param0], %rd9;
	.param .b64 param1;
	st.param.b64 	[param1], %rd4;
	.param .b32 retval0;
	call.uni (retval0), 
	vprintf, 
	(
	param0, 
	param1
	);
	ld.param.b32 	%r30, [retval0];
	} // callseq 1
	ld.shared.u16 	%rs2, [%r29+-14];
	// begin inline asm
	{  cvt.f32.f16 %f2, %rs2;}

	// end inline asm
	cvt.f64.f32 	%fd2, %f2;
	st.local.f64 	[%rd1], %fd2;
	{ // callseq 2, 0
	.param .b64 param0;
	st.param.b64 	[param0], %rd9;
	.param .b64 param1;
	st.param.b64 	[param1], %rd4;
	.param .b32 retval0;
	call.uni (retval0), 
	vprintf, 
	(
	param0, 
	param1
	);
	ld.param.b32 	%r32, [retval0];
	} // callseq 2
	ld.shared.u16 	%rs3, [%r29+-12];
	// begin inline asm
	{  cvt.f32.f16 %f3, %rs3;}

	// end inline asm
	cvt.f64.f32 	%fd3, %f3;
	st.local.f64 	[%rd1], %fd3;
	{ // callseq 3, 0
	.param .b64 param0;
	st.param.b64 	[param0], %rd9;
	.param .b64 param1;
	st.param.b64 	[param1], %rd4;
	.param .b32 retval0;
	call.uni (retval0), 
	vprintf, 
	(
	param0, 
	param1
	);
	ld.param.b32 	%r34, [retval0];
	} // callseq 3
	ld.shared.u16 	%rs4, [%r29+-10];
	// begin inline asm
	{  cvt.f32.f16 %f4, %rs4;}

	// end inline asm
	cvt.f64.f32 	%fd4, %f4;
	st.local.f64 	[%rd1], %fd4;
	{ // callseq 4, 0
	.param .b64 param0;
	st.param.b64 	[param0], %rd9;
	.param .b64 param1;
	st.param.b64 	[param1], %rd4;
	.param .b32 retval0;
	call.uni (retval0), 
	vprintf, 
	(
	param0, 
	param1
	);
	ld.param.b32 	%r36, [retval0];
	} // callseq 4
	ld.shared.u16 	%rs5, [%r29+-8];
	// begin inline asm
	{  cvt.f32.f16 %f5, %rs5;}

	// end inline asm
	cvt.f64.f32 	%fd5, %f5;
	st.local.f64 	[%rd1], %fd5;
	{ // callseq 5, 0
	.param .b64 param0;
	st.param.b64 	[param0], %rd9;
	.param .b64 param1;
	st.param.b64 	[param1], %rd4;
	.param .b32 retval0;
	call.uni (retval0), 
	vprintf, 
	(
	param0, 
	param1
	);
	ld.param.b32 	%r38, [retval0];
	} // callseq 5
	ld.shared.u16 	%rs6, [%r29+-6];
	// begin inline asm
	{  cvt.f32.f16 %f6, %rs6;}

	// end inline asm
	cvt.f64.f32 	%fd6, %f6;
	st.local.f64 	[%rd1], %fd6;
	{ // callseq 6, 0
	.param .b64 param0;
	st.param.b64 	[param0], %rd9;
	.param .b64 param1;
	st.param.b64 	[param1], %rd4;
	.param .b32 retval0;
	call.uni (retval0), 
	vprintf, 
	(
	param0, 
	param1
	);
	ld.param.b32 	%r40, [retval0];
	} // callseq 6
	ld.shared.u16 	%rs7, [%r29+-4];
	// begin inline asm
	{  cvt.f32.f16 %f7, %rs7;}

	// end inline asm
	cvt.f64.f32 	%fd7, %f7;
	st.local.f64 	[%rd1], %fd7;
	{ // callseq 7, 0
	.param .b64 param0;
	st.param.b64 	[param0], %rd9;
	.param .b64 param1;
	st.param.b64 	[param1], %rd4;
	.param .b32 retval0;
	call.uni (retval0), 
	vprintf, 
	(
	param0, 
	param1
	);
	ld.param.b32 	%r42, [retval0];
	} // callseq 7
	ld.shared.u16 	%rs8, [%r29+-2];
	// begin inline asm
	{  cvt.f32.f16 %f8, %rs8;}

	// end inline asm
	cvt.f64.f32 	%fd8, %f8;
	st.local.f64 	[%rd1], %fd8;
	{ // callseq 8, 0
	.param .b64 param0;
	st.param.b64 	[param0], %rd9;
	.param .b64 param1;
	st.param.b64 	[param1], %rd4;
	.param .b32 retval0;
	call.uni (retval0), 
	vprintf, 
	(
	param0, 
	param1
	);
	ld.param.b32 	%r44, [retval0];
	} // callseq 8
	ld.shared.u16 	%rs9, [%r29];
	// begin inline asm
	{  cvt.f32.f16 %f9, %rs9;}

	// end inline asm
	cvt.f64.f32 	%fd9, %f9;
	st.local.f64 	[%rd1], %fd9;
	{ // callseq 9, 0
	.param .b64 param0;
	st.param.b64 	[param0], %rd9;
	.param .b64 param1;
	st.param.b64 	[param1], %rd4;
	.param .b32 retval0;
	call.uni (retval0), 
	vprintf, 
	(
	param0, 
	param1
	);
	ld.param.b32 	%r46, [retval0];
	} // callseq 9
	ld.shared.u16 	%rs10, [%r29+2];
	// begin inline asm
	{  cvt.f32.f16 %f10, %rs10;}

	// end inline asm
	cvt.f64.f32 	%fd10, %f10;
	st.local.f64 	[%rd1], %fd10;
	{ // callseq 10, 0
	.param .b64 param0;
	st.param.b64 	[param0], %rd9;
	.param .b64 param1;
	st.param.b64 	[param1], %rd4;
	.param .b32 retval0;
	call.uni (retval0), 
	vprintf, 
	(
	param0, 
	param1
	);
	ld.param.b32 	%r48, [retval0];
	} // callseq 10
	ld.shared.u16 	%rs11, [%r29+4];
	// begin inline asm
	{  cvt.f32.f16 %f11, %rs11;}

	// end inline asm
	cvt.f64.f32 	%fd11, %f11;
	st.local.f64 	[%rd1], %fd11;
	{ // callseq 11, 0
	.param .b64 param0;
	st.param.b64 	[param0], %rd9;
	.param .b64 param1;
	st.param.b64 	[param1], %rd4;
	.param .b32 retval0;
	call.uni (retval0), 
	vprintf, 
	(
	param0, 
	param1
	);
	ld.param.b32 	%r50, [retval0];
	} // callseq 11
	ld.shared.u16 	%rs12, [%r29+6];
	// begin inline asm
	{  cvt.f32.f16 %f12, %rs12;}

	// end inline asm
	cvt.f64.f32 	%fd12, %f12;
	st.local.f64 	[%rd1], %fd12;
	{ // callseq 12, 0
	.param .b64 param0;
	st.param.b64 	[param0], %rd9;
	.param .b64 param1;
	st.param.b64 	[param1], %rd4;
	.param .b32 retval0;
	call.uni (retval0), 
	vprintf, 
	(
	param0, 
	param1
	);
	ld.param.b32 	%r52, [retval0];
	} // callseq 12
	ld.shared.u16 	%rs13, [%r29+8];
	// begin inline asm
	{  cvt.f32.f16 %f13, %rs13;}

	// end inline asm
	cvt.f64.f32 	%fd13, %f13;
	st.local.f64 	[%rd1], %fd13;
	{ // callseq 13, 0
	.param .b64 param0;
	st.param.b64 	[param0], %rd9;
	.param .b64 param1;
	st.param.b64 	[param1], %rd4;
	.param .b32 retval0;
	call.uni (retval0), 
	vprintf, 
	(
	param0, 
	param1
	);
	ld.param.b32 	%r54, [retval0];
	} // callseq 13
	ld.shared.u16 	%rs14, [%r29+10];
	// begin inline asm
	{  cvt.f32.f16 %f14, %rs14;}

	// end inline asm
	cvt.f64.f32 	%fd14, %f14;
	st.local.f64 	[%rd1], %fd14;
	{ // callseq 14, 0
	.param .b64 param0;
	st.param.b64 	[param0], %rd9;
	.param .b64 param1;
	st.param.b64 	[param1], %rd4;
	.param .b32 retval0;
	call.uni (retval0), 
	vprintf, 
	(
	param0, 
	param1
	);
	ld.param.b32 	%r56, [retval0];
	} // callseq 14
	ld.shared.u16 	%rs15, [%r29+12];
	// begin inline asm
	{  cvt.f32.f16 %f15, %rs15;}

	// end inline asm
	cvt.f64.f32 	%fd15, %f15;
	st.local.f64 	[%rd1], %fd15;
	{ // callseq 15, 0
	.param .b64 param0;
	st.param.b64 	[param0], %rd9;
	.param .b64 param1;
	st.param.b64 	[param1], %rd4;
	.param .b32 retval0;
	call.uni (retval0), 
	vprintf, 
	(
	param0, 
	param1
	);
	ld.param.b32 	%r58, [retval0];
	} // callseq 15
	ld.shared.u16 	%rs16, [%r29+14];
	// begin inline asm
	{  cvt.f32.f16 %f16, %rs16;}

	// end inline asm
	cvt.f64.f32 	%fd16, %f16;
	st.local.f64 	[%rd1], %fd16;
	{ // callseq 16, 0
	.param .b64 param0;
	st.param.b64 	[param0], %rd9;
	.param .b64 param1;
	st.param.b64 	[param1], %rd4;
	.param .b32 retval0;
	call.uni (retval0), 
	vprintf, 
	(
	param0, 
	param1
	);
	ld.param.b32 	%r60, [retval0];
	} // callseq 16
	add.s32 	%r63, %r63, 32;
	setp.ne.s32 	%p4, %r63, 144;
	@%p4 bra 	$L__BB0_7;
	add.s32 	%r62, %r62, 1;
	setp.ne.s32 	%p5, %r62, 64;
	@%p5 bra 	$L__BB0_4;
$L__BB0_9:
	ret;

}


// ===== COMPILED SASS (sm_100) =====

	.target	sm_100

	.elftype	@"ET_EXEC"


//--------------------- .note.nv.tkinfo           --------------------------
	.section	.note.nv.tkinfo,"",@"SHT_NOTE"
	.sectionflags	@"SHF_NOTE_NV_TKINFO"
	.tkinfo
        /*0018*/ 	.word	0x00000002
        /*0030*/ 	.string	""
        /*0030*/ 	.string	"ptxas"
        /*0030*/ 	.string	"Cuda compilation tools, release 13.0, V13.0.88"
        /*0030*/ 	.string	"Build cuda_13.0.r13.0/compiler.36424714_0"
        /*0030*/ 	.string	"-arch sm_100 -m 64 "



//--------------------- .note.nv.cuinfo           --------------------------
	.section	.note.nv.cuinfo,"",@"SHT_NOTE"
	.sectionflags	@"SHF_NOTE_NV_CUINFO"
        /*0018*/ 	.short	0x0002
        /*001a*/ 	.short	0x0064
        /*001c*/ 	.short	0x0082
	.zero		2


//--------------------- .nv.info                  --------------------------
	.section	.nv.info,"",@"SHT_CUDA_INFO"
	.align	4


	//----- nvinfo : EIATTR_REGCOUNT
	.align		4
        /*0000*/ 	.byte	0x04, 0x2f
        /*0002*/ 	.short	(.L_3 - .L_2)
	.align		4
.L_2:
        /*0004*/ 	.word	index@(_Z10tma_kernelILi64ELi64EEv14CUtensorMap_stP6__halfii)
        /*0008*/ 	.word	0x0000001c


	//----- nvinfo : EIATTR_FRAME_SIZE
	.align		4
.L_3:
        /*000c*/ 	.byte	0x04, 0x11
        /*000e*/ 	.short	(.L_5 - .L_4)
	.align		4
.L_4:
        /*0010*/ 	.word	index@(_Z10tma_kernelILi64ELi64EEv14CUtensorMap_stP6__halfii)
        /*0014*/ 	.word	0x00000008


	//----- nvinfo : EIATTR_MIN_STACK_SIZE
	.align		4
.L_5:
        /*0018*/ 	.byte	0x04, 0x12
        /*001a*/ 	.short	(.L_7 - .L_6)
	.align		4
.L_6:
        /*001c*/ 	.word	index@(_Z10tma_kernelILi64ELi64EEv14CUtensorMap_stP6__halfii)
        /*0020*/ 	.word	0x00000008
.L_7:


//--------------------- .nv.compat                --------------------------
	.section	.nv.compat,"",@"SHT_CUDA_COMPAT_INFO"
	.align	4
        /*0000*/ 	.byte	0x02, 0x09, 0x00, 0x00, 0x02, 0x02, 0x02, 0x00, 0x02, 0x05, 0x05, 0x00, 0x03, 0x07, 0x01, 0x01
        /*0010*/ 	.byte	0x02, 0x03, 0x01, 0x00, 0x02, 0x06, 0x01, 0x00, 0x04, 0x0b, 0x08, 0x00, 0x09, 0x00, 0x00, 0x00
        /*0020*/ 	.byte	0x00, 0x00, 0x00, 0x00


//--------------------- .nv.info._Z10tma_kernelILi64ELi64EEv14CUtensorMap_stP6__halfii --------------------------
	.section	.nv.info._Z10tma_kernelILi64ELi64EEv14CUtensorMap_stP6__halfii,"",@"SHT_CUDA_INFO"
	.sectionflags	@""
	.align	4


	//----- nvinfo : EIATTR_CUDA_API_VERSION
	.align		4
        /*0000*/ 	.byte	0x04, 0x37
        /*0002*/ 	.short	(.L_9 - .L_8)
.L_8:
        /*0004*/ 	.word	0x00000082


	//----- nvinfo : EIATTR_KPARAM_INFO
	.align		4
.L_9:
        /*0008*/ 	.byte	0x04, 0x17
        /*000a*/ 	.short	(.L_11 - .L_10)
.L_10:
        /*000c*/ 	.word	0x00000000
        /*0010*/ 	.short	0x0003
        /*0012*/ 	.short	0x008c
        /*0014*/ 	.byte	0x00, 0xf0, 0x11, 0x00


	//----- nvinfo : EIATTR_KPARAM_INFO
	.align		4
.L_11:
        /*0018*/ 	.byte	0x04, 0x17
        /*001a*/ 	.short	(.L_13 - .L_12)
.L_12:
        /*001c*/ 	.word	0x00000000
        /*0020*/ 	.short	0x0002
        /*0022*/ 	.short	0x0088
        /*0024*/ 	.byte	0x00, 0xf0, 0x11, 0x00


	//----- nvinfo : EIATTR_KPARAM_INFO
	.align		4
.L_13:
        /*0028*/ 	.byte	0x04, 0x17
        /*002a*/ 	.short	(.L_15 - .L_14)
.L_14:
        /*002c*/ 	.word	0x00000000
        /*0030*/ 	.short	0x0001
        /*0032*/ 	.short	0x0080
        /*0034*/ 	.byte	0x00, 0xf5, 0x21, 0x00


	//----- nvinfo : EIATTR_KPARAM_INFO
	.align		4
.L_15:
        /*0038*/ 	.byte	0x04, 0x17
        /*003a*/ 	.short	(.L_17 - .L_16)
.L_16:
        /*003c*/ 	.word	0x00000000
        /*0040*/ 	.short	0x0000
        /*0042*/ 	.short	0x0000
        /*0044*/ 	.byte	0x00, 0xf0, 0x01, 0x02


	//----- nvinfo : EIATTR_SPARSE_MMA_MASK
	.align		4
.L_17:
        /*0048*/ 	.byte	0x03, 0x50
        /*004a*/ 	.short	0x0000


	//----- nvinfo : EIATTR_MAXREG_COUNT
	.align		4
        /*004c*/ 	.byte	0x03, 0x1b
        /*004e*/ 	.short	0x00ff


	//----- nvinfo : EIATTR_NUM_BARRIERS
	.align		4
        /*0050*/ 	.byte	0x02, 0x4c
        /*0052*/ 	.byte	0x01
	.zero		1


	//----- nvinfo : EIATTR_EXTERNS
	.align		4
        /*0054*/ 	.byte	0x04, 0x0f
        /*0056*/ 	.short	(.L_19 - .L_18)


	//   ....[0]....
	.align		4
.L_18:
        /*0058*/ 	.word	index@(vprintf)


	//----- nvinfo : EIATTR_MERCURY_ISA_VERSION
	.align		4
.L_19:
        /*005c*/ 	.byte	0x03, 0x5f
        /*005e*/ 	.short	0x0101


	//----- nvinfo : EIATTR_VRC_CTA_INIT_COUNT
	.align		4
        /*0060*/ 	.byte	0x02, 0x4a
	.zero		1
	.zero		1


	//----- nvinfo : EIATTR_SYSCALL_OFFSETS
	.align		4
        /*0064*/ 	.byte	0x04, 0x46
        /*0066*/ 	.short	(.L_21 - .L_20)


	//   ....[0]....
.L_20:
        /*0068*/ 	.word	0x00000410


	//   ....[1]....
        /*006c*/ 	.word	0x00000560


	//   ....[2]....
        /*0070*/ 	.word	0x00000620


	//   ....[3]....
        /*0074*/ 	.word	0x000006e0


	//   ....[4]....
        /*0078*/ 	.word	0x000007a0


	//   ....[5]....
        /*007c*/ 	.word	0x00000860


	//   ....[6]....
        /*0080*/ 	.word	0x00000920


	//   ....[7]....
        /*0084*/ 	.word	0x000009e0


	//   ....[8]....
        /*0088*/ 	.word	0x00000aa0


	//   ....[9]....
        /*008c*/ 	.word	0x00000b60


	//   ....[10]....
        /*0090*/ 	.word	0x00000c20


	//   ....[11]....
        /*0094*/ 	.word	0x00000ce0


	//   ....[12]....
        /*0098*/ 	.word	0x00000da0


	//   ....[13]....
        /*009c*/ 	.word	0x00000e60


	//   ....[14]....
        /*00a0*/ 	.word	0x00000f20


	//   ....[15]....
        /*00a4*/ 	.word	0x00000fe0


	//   ....[16]....
        /*00a8*/ 	.word	0x000010a0


	//----- nvinfo : EIATTR_MBARRIER_INSTR_OFFSETS
	.align		4
.L_21:
        /*00ac*/ 	.byte	0x04, 0x39
        /*00ae*/ 	.short	(.L_23 - .L_22)


	//   ....[0]....
.L_22:
        /*00b0*/ 	.word	0x00000150
        /*00b4*/ 	.word	0x000000ff
        /*00b8*/ 	.word	0x00000000
        /*00bc*/ 	.short	0x0100
        /*00be*/ 	.byte	0x06
	.zero		1


	//   ....[1]....
        /*00c0*/ 	.word	0x00000160
        /*00c4*/ 	.word	0x000000ff
        /*00c8*/ 	.word	0x00000000
        /*00cc*/ 	.short	0x0100
        /*00ce*/ 	.byte	0x07
	.zero		1


	//   ....[2]....
        /*00d0*/ 	.word	0x00000240
        /*00d4*/ 	.word	0x000000ff
        /*00d8*/ 	.word	0x00000000
        /*00dc*/ 	.short	0x010a
        /*00de*/ 	.byte	0x29
	.zero		1


	//   ....[3]....
        /*00e0*/ 	.word	0x00000340
        /*00e4*/ 	.word	0x000000ff
        /*00e8*/ 	.word	0x00000000
        /*00ec*/ 	.short	0x0101
        /*00ee*/ 	.byte	0x29
	.zero		1


	//   ....[4]....
        /*00f0*/ 	.word	0x00000350
        /*00f4*/ 	.word	0x000000ff
        /*00f8*/ 	.word	0x00000000
        /*00fc*/ 	.short	0x010a
        /*00fe*/ 	.byte	0x04
	.zero		1


	//   ....[5]....
        /*0100*/ 	.word	0x00001120
        /*0104*/ 	.word	0x000000ff
        /*0108*/ 	.word	0x00000000
        /*010c*/ 	.short	0x010a
        /*010e*/ 	.byte	0x29
	.zero		1


	//   ....[6]....
        /*0110*/ 	.word	0x00001150
        /*0114*/ 	.word	0x000000ff
        /*0118*/ 	.word	0x00000000
        /*011c*/ 	.short	0x010a
        /*011e*/ 	.byte	0x04
	.zero		1


	//----- nvinfo : EIATTR_NUM_MBARRIERS
	.align		4
.L_23:
        /*0120*/ 	.byte	0x03, 0x38
        /*0122*/ 	.short	0x0002


	//----- nvinfo : EIATTR_EXIT_INSTR_OFFSETS
	.align		4
        /*0124*/ 	.byte	0x04, 0x1c
        /*0126*/ 	.short	(.L_25 - .L_24)


	//   ....[0]....
.L_24:
        /*0128*/ 	.word	0x000001a0


	//   ....[1]....
        /*012c*/ 	.word	0x00001110


	//----- nvinfo : EIATTR_CRS_STACK_SIZE
	.align		4
.L_25:
        /*0130*/ 	.byte	0x04, 0x1e
        /*0132*/ 	.short	(.L_27 - .L_26)
.L_26:
        /*0134*/ 	.word	0x00000000


	//----- nvinfo : EIATTR_CBANK_PARAM_SIZE
	.align		4
.L_27:
        /*0138*/ 	.byte	0x03, 0x19
        /*013a*/ 	.short	0x0090


	//----- nvinfo : EIATTR_PARAM_CBANK
	.align		4
        /*013c*/ 	.byte	0x04, 0x0a
        /*013e*/ 	.short	(.L_29 - .L_28)
	.align		4
.L_28:
        /*0140*/ 	.word	index@(.nv.constant0._Z10tma_kernelILi64ELi64EEv14CUtensorMap_stP6__halfii)
        /*0144*/ 	.short	0x0380
        /*0146*/ 	.short	0x0090


	//----- nvinfo : EIATTR_SW_WAR
	.align		4
.L_29:
        /*0148*/ 	.byte	0x04, 0x36
        /*014a*/ 	.short	(.L_31 - .L_30)
.L_30:
        /*014c*/ 	.word	0x00000008
.L_31:


//--------------------- .nv.callgraph             --------------------------
	.section	.nv.callgraph,"",@"SHT_CUDA_CALLGRAPH"
	.align	4
	.sectionentsize	8
	.align		4
        /*0000*/ 	.word	0x00000000
	.align		4
        /*0004*/ 	.word	0xffffffff
	.align		4
        /*0008*/ 	.word	index@(_Z10tma_kernelILi64ELi64EEv14CUtensorMap_stP6__halfii)
	.align		4
        /*000c*/ 	.word	index@(vprintf)
	.align		4
        /*0010*/ 	.word	0x00000000
	.align		4
        /*0014*/ 	.word	0xfffffffe
	.align		4
        /*0018*/ 	.word	0x00000000
	.align		4
        /*001c*/ 	.word	0xfffffffd
	.align		4
        /*0020*/ 	.word	0x00000000
	.align		4
        /*0024*/ 	.word	0xfffffffc


//--------------------- .nv.constant4             --------------------------
	.section	.nv.constant4,"a",@progbits
	.align	8
	.align		8
.nv.constant4:
        /*0000*/ 	.dword	vprintf
	.align		8
        /*0008*/ 	.dword	$str
	.align		8
        /*0010*/ 	.dword	$str$1


//--------------------- .text._Z10tma_kernelILi64ELi64EEv14CUtensorMap_stP6__halfii --------------------------
	.section	.text._Z10tma_kernelILi64ELi64EEv14CUtensorMap_stP6__halfii,"ax",@progbits
	.align	128
        .global         _Z10tma_kernelILi64ELi64EEv14CUtensorMap_stP6__halfii
        .type           _Z10tma_kernelILi64ELi64EEv14CUtensorMap_stP6__halfii,@function
        .size           _Z10tma_kernelILi64ELi64EEv14CUtensorMap_stP6__halfii,(.L_x_28 - _Z10tma_kernelILi64ELi64EEv14CUtensorMap_stP6__halfii)
        .other          _Z10tma_kernelILi64ELi64EEv14CUtensorMap_stP6__halfii,@"STO_CUDA_ENTRY STV_DEFAULT"
_Z10tma_kernelILi64ELi64EEv14CUtensorMap_stP6__halfii:
.text._Z10tma_kernelILi64ELi64EEv14CUtensorMap_stP6__halfii:
[----:B------:R-:W0:Y:S01]  /*0000*/  LDC R1, c[0x0][0x37c] ;  /* 0x0000df00ff017b82 */ /* 0x000e220000000800 */
[----:B------:R-:W1:Y:S01]  /*0010*/  S2R R0, SR_TID.X ;  /* 0x0000000000007919 */ /* 0x000e620000002100 */
[----:B------:R-:W2:Y:S01]  /*0020*/  LDCU UR4, c[0x0][0x2f8] ;  /* 0x00005f00ff0477ac */ /* 0x000ea20008000800 */
[----:B0-----:R-:W-:Y:S01]  /*0030*/  VIADD R1, R1, 0xfffffff8 ;  /* 0xfffffff801017836 */ /* 0x001fe20000000000 */
[----:B------:R-:W-:Y:S01]  /*0040*/  BSSY.RECONVERGENT B0, `(.L_x_0) ;  /* 0x0000014000007945 */ /* 0x000fe20003800200 */
[----:B------:R-:W0:Y:S03]  /*0050*/  LDCU UR5, c[0x0][0x2fc] ;  /* 0x00005f80ff0577ac */ /* 0x000e260008000800 */
[----:B--2---:R-:W-:-:S05]  /*0060*/  IADD3 R22, P1, PT, R1, UR4, RZ ;  /* 0x0000000401167c10 */ /* 0x004fca000ff3e0ff */
[----:B0-----:R-:W-:Y:S01]  /*0070*/  IMAD.X R19, RZ, RZ, UR5, P1 ;  /* 0x00000005ff137e24 */ /* 0x001fe200088e06ff */
[----:B-1----:R-:W-:-:S13]  /*0080*/  ISETP.NE.AND P0, PT, R0, RZ, PT ;  /* 0x000000ff0000720c */ /* 0x002fda0003f05270 */
[----:B------:R-:W-:Y:S05]  /*0090*/  @P0 BRA `(.L_x_1) ;  /* 0x0000000000380947 */ /* 0x000fea0003800000 */
[----:B------:R-:W0:Y:S01]  /*00a0*/  S2UR UR8, SR_CgaCtaId ;  /* 0x00000000000879c3 */ /* 0x000e220000008800 */
[----:B------:R-:W-:Y:S01]  /*00b0*/  UMOV UR4, 0x400 ;  /* 0x0000040000047882 */ /* 0x000fe20000000000 */
[----:B------:R-:W-:Y:S01]  /*00c0*/  UMOV UR5, 0x1 ;  /* 0x0000000100057882 */ /* 0x000fe20000000000 */
[----:B------:R-:W-:Y:S02]  /*00d0*/  UIADD3 UR6, UPT, UPT, UR4, 0x2000, URZ ;  /* 0x0000200004067890 */ /* 0x000fe4000fffe0ff */
[----:B------:R-:W-:Y:S02]  /*00e0*/  UIADD3 UR7, UPT, UPT, UR4, 0x2008, URZ ;  /* 0x0000200804077890 */ /* 0x000fe4000fffe0ff */
[----:B------:R-:W-:-:S04]  /*00f0*/  UIADD3 UR4, UPT, UPT, -UR5, 0x100000, URZ ;  /* 0x0010000005047890 */ /* 0x000fc8000fffe1ff */
[----:B------:R-:W-:Y:S02]  /*0100*/  USHF.L.U32 UR5, UR4, 0xb, URZ ;  /* 0x0000000b04057899 */ /* 0x000fe400080006ff */
[----:B------:R-:W-:Y:S02]  /*0110*/  USHF.L.U32 UR4, UR4, 0x1, URZ ;  /* 0x0000000104047899 */ /* 0x000fe400080006ff */
[----:B0-----:R-:W-:Y:S02]  /*0120*/  ULEA UR6, UR8, UR6, 0x18 ;  /* 0x0000000608067291 */ /* 0x001fe4000f8ec0ff */
[----:B------:R-:W-:Y:S01]  /*0130*/  ULEA UR7, UR8, UR7, 0x18 ;  /* 0x0000000708077291 */ /* 0x000fe2000f8ec0ff */
[----:B------:R-:W0:Y:S09]  /*0140*/  FENCE.VIEW.ASYNC.S ;  /* 0x00000000000073c6 */ /* 0x000e320000000000 */
[----:B0-----:R0:W1:Y:S02]  /*0150*/  SYNCS.EXCH.64 URZ, [UR6], UR4 ;  /* 0x0000000406ff75b2 */ /* 0x0010640008000100 */
[----:B------:R0:W2:Y:S01]  /*0160*/  SYNCS.EXCH.64 URZ, [UR7], UR4 ;  /* 0x0000000407ff75b2 */ /* 0x0000a20008000100 */
[----:B------:R-:W-:Y:S01]  /*0170*/  NOP ;  /* 0x0000000000007918 */ /* 0x000fe20000000000 */
.L_x_1:
[----:B0-----:R-:W-:Y:S05]  /*0180*/  BSYNC.RECONVERGENT B0 ;  /* 0x0000000000007941 */ /* 0x001fea0003800200 */
.L_x_0:
[----:B-12---:R-:W-:Y:S06]  /*0190*/  BAR.SYNC.DEFER_BLOCKING 0x0 ;  /* 0x0000000000007b1d */ /* 0x006fec0000010000 */
[----:B------:R-:W-:Y:S05]  /*01a0*/  @P0 EXIT ;  /* 0x000000000000094d */ /* 0x000fea0003800000 */
[----:B------:R-:W0:Y:S01]  /*01b0*/  S2UR UR5, SR_CgaCtaId ;  /* 0x00000000000579c3 */ /* 0x000e220000008800 */
[----:B------:R-:W-:Y:S01]  /*01c0*/  UMOV UR40, 0x400 ;  /* 0x0000040000287882 */ /* 0x000fe20000000000 */
[----:B------:R-:W-:Y:S01]  /*01d0*/  HFMA2 R2, -RZ, RZ, 0, 0.0078125 ;  /* 0x00002000ff027431 */ /* 0x000fe200000001ff */
[----:B------:R-:W-:Y:S01]  /*01e0*/  UIADD3 UR4, UPT, UPT, UR40, 0x2000, URZ ;  /* 0x0000200028047890 */ /* 0x000fe2000fffe0ff */
[----:B------:R-:W-:Y:S01]  /*01f0*/  SHF.L.U32 R0, RZ, 0x1f, RZ ;  /* 0x0000001fff007819 */ /* 0x000fe200000006ff */
[----:B------:R-:W-:Y:S02]  /*0200*/  UIADD3 UR41, UPT, UPT, UR40, 0x2008, URZ ;  /* 0x0000200828297890 */ /* 0x000fe4000fffe0ff */
[----:B0-----:R-:W-:Y:S02]  /*0210*/  ULEA UR4, UR5, UR4, 0x18 ;  /* 0x0000000405047291 */ /* 0x001fe4000f8ec0ff */
[----:B------:R-:W-:-:S07]  /*0220*/  ULEA UR41, UR5, UR41, 0x18 ;  /* 0x0000002905297291 */ /* 0x000fce000f8ec0ff */
[----:B------:R0:W-:Y:S02]  /*0230*/  SYNCS.ARRIVE.TRANS64 RZ, [UR4], R2 ;  /* 0x00000002ffff79a7 */ /* 0x0001e40008000004 */
[----:B------:R-:W1:Y:S02]  /*0240*/  SYNCS.PHASECHK.TRANS64.TRYWAIT P0, [UR41], R0 ;  /* 0x00000000ff0075a7 */ /* 0x000e640008001129 */
[----:B01----:R-:W-:Y:S05]  /*0250*/  @!P0 BRA `(.L_x_2) ;  /* 0x0000000c00b08947 */ /* 0x003fea0003800000 */
.L_x_26:
[----:B------:R-:W-:Y:S01]  /*0260*/  PLOP3.LUT P0, PT, PT, PT, PT, 0x80, 0x8 ;  /* 0x000000000008781c */ /* 0x000fe20003f0f070 */
[----:B------:R-:W-:Y:S01]  /*0270*/  IMAD.MOV.U32 R24, RZ, RZ, RZ ;  /* 0x000000ffff187224 */ /* 0x000fe200078e00ff */
[----:B------:R-:W0:Y:S01]  /*0280*/  LDCU.64 UR6, c[0x0][0x348] ;  /* 0x00006900ff0677ac */ /* 0x000e220008000a00 */
[----:B------:R-:W-:Y:S01]  /*0290*/  ULEA UR40, UR5, UR40, 0x18 ;  /* 0x0000002805287291 */ /* 0x000fe2000f8ec0ff */
[----:B------:R-:W-:Y:S01]  /*02a0*/  UMOV UR42, URZ ;  /* 0x000000ff002a7c82 */ /* 0x000fe20008000000 */
[----:B------:R-:W-:Y:S01]  /*02b0*/  UMOV UR43, URZ ;  /* 0x000000ff002b7c82 */ /* 0x000fe20008000000 */
[----:B------:R-:W-:Y:S01]  /*02c0*/  UMOV UR44, URZ ;  /* 0x000000ff002c7c82 */ /* 0x000fe20008000000 */
[----:B------:R-:W-:Y:S01]  /*02d0*/  UMOV UR45, URZ ;  /* 0x000000ff002d7c82 */ /* 0x000fe20008000000 */
[----:B------:R-:W-:-:S07]  /*02e0*/  UMOV UR46, URZ ;  /* 0x000000ff002e7c82 */ /* 0x000fce0008000000 */
.L_x_3:
[----:B------:R-:W-:Y:S01]  /*02f0*/  @P0 ELECT P1, URZ, PT ;  /* 0x0000000000ff082f */ /* 0x000fe20003820000 */
[----:B0-----:R1:W-:-:S12]  /*0300*/  UTMALDG.5D [UR40], [UR6] ;  /* 0x00000028060075b4 */ /* 0x0013d80008020000 */
[----:B------:R-:W-:Y:S02]  /*0310*/  @P1 PLOP3.LUT P0, PT, P1, PT, PT, 0x8, 0x80 ;  /* 0x000000000080181c */ /* 0x000fe40000f0e170 */
[----:B------:R-:W-:-:S11]  /*0320*/  PLOP3.LUT P1, PT, PT, PT, PT, 0x8, 0x80 ;  /* 0x000000000080781c */ /* 0x000fd60003f2e170 */
[----:B-1----:R-:W-:Y:S05]  /*0330*/  @P0 BRA.U.ANY `(.L_x_3) ;  /* 0xfffffffd00ec0947 */ /* 0x002fea000393ffff */
[----:B------:R-:W-:Y:S01]  /*0340*/  SYNCS.ARRIVE.TRANS64.A1T0 RZ, [UR41], RZ ;  /* 0x000000ffffff79a7 */ /* 0x000fe20008100029 */
[----:B------:R-:W0:Y:S02]  /*0350*/  SYNCS.PHASECHK.TRANS64.TRYWAIT P0, [UR4], R0 ;  /* 0x00000000ff0075a7 */ /* 0x000e240008001104 */
[----:B0-----:R-:W-:Y:S05]  /*0360*/  @!P0 BRA `(.L_x_4) ;  /* 0x0000000c00788947 */ /* 0x001fea0003800000 */
.L_x_25:
[----:B------:R-:W-:Y:S01]  /*0370*/  ISETP.NE.AND P0, PT, R24, RZ, PT ;  /* 0x000000ff1800720c */ /* 0x000fe20003f05270 */
[----:B------:R-:W-:-:S12]  /*0380*/  BSSY.RECONVERGENT B6, `(.L_x_5) ;  /* 0x000000a000067945 */ /* 0x000fd80003800200 */
[----:B------:R-:W-:Y:S05]  /*0390*/  @!P0 BRA `(.L_x_6) ;  /* 0x0000000000208947 */ /* 0x000fea0003800000 */
[----:B------:R-:W-:Y:S01]  /*03a0*/  MOV R0, 0x0 ;  /* 0x0000000000007802 */ /* 0x000fe20000000f00 */
[----:B------:R-:W0:Y:S01]  /*03b0*/  LDCU.64 UR4, c[0x4][0x8] ;  /* 0x01000100ff0477ac */ /* 0x000e220008000a00 */
[----:B------:R-:W-:Y:S02]  /*03c0*/  CS2R R6, SRZ ;  /* 0x0000000000067805 */ /* 0x000fe4000001ff00 */
[----:B------:R1:W2:Y:S01]  /*03d0*/  LDC.64 R2, c[0x4][R0] ;  /* 0x0100000000027b82 */ /* 0x0002a20000000a00 */
[----:B0-----:R-:W-:Y:S01]  /*03e0*/  IMAD.U32 R4, RZ, RZ, UR4 ;  /* 0x00000004ff047e24 */ /* 0x001fe2000f8e00ff */
[----:B-1----:R-:W-:-:S07]  /*03f0*/  MOV R5, UR5 ;  /* 0x0000000500057c02 */ /* 0x002fce0008000f00 */
[----:B------:R-:W-:-:S07]  /*0400*/  LEPC R20, `(.L_x_6) ;  /* 0x000000001014794e */ /* 0x000fce0000000000 */
[----:B--2---:R-:W-:Y:S05]  /*0410*/  CALL.ABS.NOINC R2 ;  /* 0x0000000002007343 */ /* 0x004fea0003c00000 */
.L_x_6:
[----:B------:R-:W-:Y:S05]  /*0420*/  BSYNC.RECONVERGENT B6 ;  /* 0x0000000000067941 */ /* 0x000fea0003800200 */
.L_x_5:
[----:B------:R-:W-:Y:S01]  /*0430*/  BSSY.RECONVERGENT B6, `(.L_x_7) ;  /* 0x00000ca000067945 */ /* 0x000fe20003800200 */
[----:B------:R-:W-:Y:S01]  /*0440*/  LEA R23, R24, UR40, 0x7 ;  /* 0x0000002818177c11 */ /* 0x000fe2000f8e38ff */
[----:B------:R-:W-:-:S07]  /*0450*/  IMAD.MOV.U32 R18, RZ, RZ, 0x10 ;  /* 0x00000010ff127424 */ /* 0x000fce00078e00ff */
.L_x_24:
[----:B------:R-:W-:Y:S01]  /*0460*/  IMAD.IADD R17, R23, 0x1, R18 ;  /* 0x0000000117117824 */ /* 0x000fe200078e0212 */
[----:B------:R-:W-:Y:S01]  /*0470*/  MOV R16, 0x0 ;  /* 0x0000000000107802 */ /* 0x000fe20000000f00 */
[----:B------:R-:W0:Y:S01]  /*0480*/  LDCU.64 UR4, c[0x4][0x10] ;  /* 0x01000200ff0477ac */ /* 0x000e220008000a00 */
[----:B------:R-:W-:Y:S01]  /*0490*/  IADD3 R18, PT, PT, R18, 0x20, RZ ;  /* 0x0000002012127810 */ /* 0x000fe20007ffe0ff */
[----:B------:R-:W-:Y:S01]  /*04a0*/  IMAD.MOV.U32 R7, RZ, RZ, R19 ;  /* 0x000000ffff077224 */ /* 0x000fe200078e0013 */
[----:B------:R-:W1:Y:S01]  /*04b0*/  LDS.U16 R0, [R17+-0x10] ;  /* 0xfffff00011007984 */ /* 0x000e620000000400 */
[----:B------:R2:W3:Y:S01]  /*04c0*/  LDC.64 R2, c[0x4][R16] ;  /* 0x0100000010027b82 */ /* 0x0004e20000000a00 */
[----:B------:R-:W-:Y:S02]  /*04d0*/  ISETP.NE.AND P0, PT, R18, 0x90, PT ;  /* 0x000000901200780c */ /* 0x000fe40003f05270 */
[----:B------:R-:W-:Y:S02]  /*04e0*/  MOV R6, R22 ;  /* 0x0000001600067202 */ /* 0x000fe40000000f00 */
[----:B------:R-:W-:Y:S01]  /*04f0*/  P2R R25, PR, RZ, 0x1 ;  /* 0x00000001ff197803 */ /* 0x000fe20000000000 */
[----:B0-----:R-:W-:-:S02]  /*0500*/  IMAD.U32 R4, RZ, RZ, UR4 ;  /* 0x00000004ff047e24 */ /* 0x001fc4000f8e00ff */
[----:B------:R-:W-:Y:S02]  /*0510*/  IMAD.U32 R5, RZ, RZ, UR5 ;  /* 0x00000005ff057e24 */ /* 0x000fe4000f8e00ff */
[----:B-1----:R-:W-:-:S04]  /*0520*/  HADD2.F32 R0, -RZ, R0.H0_H0 ;  /* 0x20000000ff007230 */ /* 0x002fc80000004100 */
[----:B------:R-:W0:Y:S02]  /*0530*/  F2F.F64.F32 R8, R0 ;  /* 0x0000000000087310 */ /* 0x000e240000201800 */
[----:B0--3--:R2:W-:Y:S02]  /*0540*/  STL.64 [R1], R8 ;  /* 0x0000000801007387 */ /* 0x0095e40000100a00 */
[----:B------:R-:W-:-:S07]  /*0550*/  LEPC R20, `(.L_x_8) ;  /* 0x000000001014794e */ /* 0x000fce0000000000 */
[----:B--2---:R-:W-:Y:S05]  /*0560*/  CALL.ABS.NOINC R2 ;  /* 0x0000000002007343 */ /* 0x004fea0003c00000 */
.L_x_8:
[----:B------:R-:W0:Y:S01]  /*0570*/  LDS.U16 R0, [R17+-0xe] ;  /* 0xfffff20011007984 */ /* 0x000e220000000400 */
[----:B------:R1:W2:Y:S01]  /*0580*/  LDC.64 R2, c[0x4][R16] ;  /* 0x0100000010027b82 */ /* 0x0002a20000000a00 */
[----:B------:R-:W3:Y:S01]  /*0590*/  LDCU.64 UR4, c[0x4][0x10] ;  /* 0x01000200ff0477ac */ /* 0x000ee20008000a00 */
[----:B------:R-:W-:Y:S02]  /*05a0*/  IMAD.MOV.U32 R6, RZ, RZ, R22 ;  /* 0x000000ffff067224 */ /* 0x000fe400078e0016 */
[----:B------:R-:W-:Y:S02]  /*05b0*/  IMAD.MOV.U32 R7, RZ, RZ, R19 ;  /* 0x000000ffff077224 */ /* 0x000fe400078e0013 */
[----:B---3--:R-:W-:Y:S01]  /*05c0*/  IMAD.U32 R4, RZ, RZ, UR4 ;  /* 0x00000004ff047e24 */ /* 0x008fe2000f8e00ff */
[----:B------:R-:W-:Y:S01]  /*05d0*/  MOV R5, UR5 ;  /* 0x0000000500057c02 */ /* 0x000fe20008000f00 */
[----:B0-----:R-:W-:-:S04]  /*05e0*/  HADD2.F32 R0, -RZ, R0.H0_H0 ;  /* 0x20000000ff007230 */ /* 0x001fc80000004100 */
[----:B------:R-:W0:Y:S02]  /*05f0*/  F2F.F64.F32 R8, R0 ;  /* 0x0000000000087310 */ /* 0x000e240000201800 */
[----:B0-2---:R1:W-:Y:S02]  /*0600*/  STL.64 [R1], R8 ;  /* 0x0000000801007387 */ /* 0x0053e40000100a00 */
[----:B------:R-:W-:-:S07]  /*0610*/  LEPC R20, `(.L_x_9) ;  /* 0x000000001014794e */ /* 0x000fce0000000000 */
[----:B-1----:R-:W-:Y:S05]  /*0620*/  CALL.ABS.NOINC R2 ;  /* 0x0000000002007343 */ /* 0x002fea0003c00000 */
.L_x_9:
[----:B------:R-:W0:Y:S01]  /*0630*/  LDS.U16 R0, [R17+-0xc] ;  /* 0xfffff40011007984 */ /* 0x000e220000000400 */
[----:B------:R1:W2:Y:S01]  /*0640*/  LDC.64 R2, c[0x4][R16] ;  /* 0x0100000010027b82 */ /* 0x0002a20000000a00 */
[----:B------:R-:W3:Y:S01]  /*0650*/  LDCU.64 UR4, c[0x4][0x10] ;  /* 0x01000200ff0477ac */ /* 0x000ee20008000a00 */
[----:B------:R-:W-:Y:S01]  /*0660*/  IMAD.MOV.U32 R6, RZ, RZ, R22 ;  /* 0x000000ffff067224 */ /* 0x000fe200078e0016 */
[----:B------:R-:W-:Y:S02]  /*0670*/  MOV R7, R19 ;  /* 0x0000001300077202 */ /* 0x000fe40000000f00 */
[----:B---3--:R-:W-:Y:S01]  /*0680*/  MOV R4, UR4 ;  /* 0x0000000400047c02 */ /* 0x008fe20008000f00 */
[----:B------:R-:W-:Y:S02]  /*0690*/  IMAD.U32 R5, RZ, RZ, UR5 ;  /* 0x00000005ff057e24 */ /* 0x000fe4000f8e00ff */
[----:B0-----:R-:W-:-:S04]  /*06a0*/  HADD2.F32 R0, -RZ, R0.H0_H0 ;  /* 0x20000000ff007230 */ /* 0x001fc80000004100 */
[----:B------:R-:W0:Y:S02]  /*06b0*/  F2F.F64.F32 R8, R0 ;  /* 0x0000000000087310 */ /* 0x000e240000201800 */
[----:B0-2---:R1:W-:Y:S02]  /*06c0*/  STL.64 [R1], R8 ;  /* 0x0000000801007387 */ /* 0x0053e40000100a00 */
[----:B------:R-:W-:-:S07]  /*06d0*/  LEPC R20, `(.L_x_10) ;  /* 0x000000001014794e */ /* 0x000fce0000000000 */
[----:B-1----:R-:W-:Y:S05]  /*06e0*/  CALL.ABS.NOINC R2 ;  /* 0x0000000002007343 */ /* 0x002fea0003c00000 */
.L_x_10:
[----:B------:R-:W0:Y:S01]  /*06f0*/  LDS.U16 R0, [R17+-0xa] ;  /* 0xfffff60011007984 */ /* 0x000e220000000400 */
[----:B------:R1:W2:Y:S01]  /*0700*/  LDC.64 R2, c[0x4][R16] ;  /* 0x0100000010027b82 */ /* 0x0002a20000000a00 */
[----:B------:R-:W3:Y:S01]  /*0710*/  LDCU.64 UR4, c[0x4][0x10] ;  /* 0x01000200ff0477ac */ /* 0x000ee20008000a00 */
[----:B------:R-:W-:Y:S01]  /*0720*/  MOV R6, R22 ;  /* 0x0000001600067202 */ /* 0x000fe20000000f00 */
[----:B------:R-:W-:Y:S02]  /*0730*/  IMAD.MOV.U32 R7, RZ, RZ, R19 ;  /* 0x000000ffff077224 */ /* 0x000fe400078e0013 */
[----:B---3--:R-:W-:Y:S02]  /*0740*/  IMAD.U32 R4, RZ, RZ, UR4 ;  /* 0x00000004ff047e24 */ /* 0x008fe4000f8e00ff */
[----:B------:R-:W-:Y:S02]  /*0750*/  IMAD.U32 R5, RZ, RZ, UR5 ;  /* 0x00000005ff057e24 */ /* 0x000fe4000f8e00ff */
[----:B0-----:R-:W-:-:S04]  /*0760*/  HADD2.F32 R0, -RZ, R0.H0_H0 ;  /* 0x20000000ff007230 */ /* 0x001fc80000004100 */
[----:B------:R-:W0:Y:S02]  /*0770*/  F2F.F64.F32 R8, R0 ;  /* 0x0000000000087310 */ /* 0x000e240000201800 */
[----:B0-2---:R1:W-:Y:S02]  /*0780*/  STL.64 [R1], R8 ;  /* 0x0000000801007387 */ /* 0x0053e40000100a00 */
[----:B------:R-:W-:-:S07]  /*0790*/  LEPC R20, `(.L_x_11) ;  /* 0x000000001014794e */ /* 0x000fce0000000000 */
[----:B-1----:R-:W-:Y:S05]  /*07a0*/  CALL.ABS.NOINC R2 ;  /* 0x0000000002007343 */ /* 0x002fea0003c00000 */
.L_x_11:
        /* <DEDUP_REMOVED lines=12> */
.L_x_12:
        /* <DEDUP_REMOVED lines=12> */
.L_x_13:
        /* <DEDUP_REMOVED lines=12> */
.L_x_14:
        /* <DEDUP_REMOVED lines=12> */
.L_x_15:
[----:B------:R-:W0:Y:S01]  /*0ab0*/  LDS.U16 R0, [R17] ;  /* 0x0000000011007984 */ /* 0x000e220000000400 */
[----:B------:R1:W2:Y:S01]  /*0ac0*/  LDC.64 R2, c[0x4][R16] ;  /* 0x0100000010027b82 */ /* 0x0002a20000000a00 */
[----:B------:R-:W3:Y:S01]  /*0ad0*/  LDCU.64 UR4, c[0x4][0x10] ;  /* 0x01000200ff0477ac */ /* 0x000ee20008000a00 */
[----:B------:R-:W-:Y:S01]  /*0ae0*/  MOV R6, R22 ;  /* 0x0000001600067202 */ /* 0x000fe20000000f00 */
[----:B------:R-:W-:Y:S01]  /*0af0*/  IMAD.MOV.U32 R7, RZ, RZ, R19 ;  /* 0x000000ffff077224 */ /* 0x000fe200078e0013 */
[----:B---3--:R-:W-:Y:S01]  /*0b00*/  MOV R4, UR4 ;  /* 0x0000000400047c02 */ /* 0x008fe20008000f00 */
[----:B------:R-:W-:Y:S02]  /*0b10*/  IMAD.U32 R5, RZ, RZ, UR5 ;  /* 0x00000005ff057e24 */ /* 0x000fe4000f8e00ff */
[----:B0-----:R-:W-:-:S04]  /*0b20*/  HADD2.F32 R0, -RZ, R0.H0_H0 ;  /* 0x20000000ff007230 */ /* 0x001fc80000004100 */
[----:B------:R-:W0:Y:S02]  /*0b30*/  F2F.F64.F32 R8, R0 ;  /* 0x0000000000087310 */ /* 0x000e240000201800 */
[----:B0-2---:R1:W-:Y:S02]  /*0b40*/  STL.64 [R1], R8 ;  /* 0x0000000801007387 */ /* 0x0053e40000100a00 */
[----:B------:R-:W-:-:S07]  /*0b50*/  LEPC R20, `(.L_x_16) ;  /* 0x000000001014794e */ /* 0x000fce0000000000 */
[----:B-1----:R-:W-:Y:S05]  /*0b60*/  CALL.ABS.NOINC R2 ;  /* 0x0000000002007343 */ /* 0x002fea0003c00000 */
.L_x_16:
[----:B------:R-:W0:Y:S01]  /*0b70*/  LDS.U16 R0, [R17+0x2] ;  /* 0x0000020011007984 */ /* 0x000e220000000400 */
        /* <DEDUP_REMOVED lines=11> */
.L_x_17:
        /* <DEDUP_REMOVED lines=12> */
.L_x_18:
        /* <DEDUP_REMOVED lines=12> */
.L_x_19:
        /* <DEDUP_REMOVED lines=12> */
.L_x_20:
        /* <DEDUP_REMOVED lines=12> */
.L_x_21:
        /* <DEDUP_REMOVED lines=12> */
.L_x_22:
        /* <DEDUP_REMOVED lines=12> */
.L_x_23:
[----:B------:R-:W-:-:S13]  /*10b0*/  ISETP.NE.AND P6, PT, R25, RZ, PT ;  /* 0x000000ff1900720c */ /* 0x000fda0003fc5270 */
[----:B------:R-:W-:Y:S05]  /*10c0*/  @P6 BRA `(.L_x_24) ;  /* 0xfffffff000e46947 */ /* 0x000fea000383ffff */
[----:B------:R-:W-:Y:S05]  /*10d0*/  BSYNC.RECONVERGENT B6 ;  /* 0x0000000000067941 */ /* 0x000fea0003800200 */
.L_x_7:
[----:B------:R-:W-:-:S04]  /*10e0*/  IADD3 R24, PT, PT, R24, 0x1, RZ ;  /* 0x0000000118187810 */ /* 0x000fc80007ffe0ff */
[----:B------:R-:W-:-:S13]  /*10f0*/  ISETP.NE.AND P0, PT, R24, 0x40, PT ;  /* 0x000000401800780c */ /* 0x000fda0003f05270 */
[----:B------:R-:W-:Y:S05]  /*1100*/  @P0 BRA `(.L_x_25) ;  /* 0xfffffff000980947 */ /* 0x000fea000383ffff */
[----:B------:R-:W-:Y:S05]  /*1110*/  EXIT ;  /* 0x000000000000794d */ /* 0x000fea0003800000 */
.L_x_2:
[----:B------:R-:W0:Y:S02]  /*1120*/  SYNCS.PHASECHK.TRANS64.TRYWAIT P0, [UR41], R0 ;  /* 0x00000000ff0075a7 */ /* 0x000e240008001129 */
[----:B0-----:R-:W-:Y:S05]  /*1130*/  @!P0 BRA `(.L_x_2) ;  /* 0xfffffffc00f88947 */ /* 0x001fea000383ffff */
[----:B------:R-:W-:Y:S05]  /*1140*/  BRA `(.L_x_26) ;  /* 0xfffffff000447947 */ /* 0x000fea000383ffff */
.L_x_4:
[----:B------:R-:W0:Y:S02]  /*1150*/  SYNCS.PHASECHK.TRANS64.TRYWAIT P0, [UR4], R0 ;  /* 0x00000000ff0075a7 */ /* 0x000e240008001104 */
[----:B0-----:R-:W-:Y:S05]  /*1160*/  @!P0 BRA `(.L_x_4) ;  /* 0xfffffffc00f88947 */ /* 0x001fea000383ffff */
[----:B------:R-:W-:Y:S05]  /*1170*/  BRA `(.L_x_25) ;  /* 0xfffffff0007c7947 */ /* 0x000fea000383ffff */
.L_x_27:
[----:B------:R-:W-:-:S00]  /*1180*/  BRA `(.L_x_27) ;  /* 0xfffffffc00fc7947 */ /* 0x000fc0000383ffff */
[----:B------:R-:W-:-:S00]  /*1190*/  NOP ;  /* 0x0000000000007918 */ /* 0x000fc00000000000 */
        /* <DEDUP_REMOVED lines=14> */
.L_x_28:


//--------------------- .nv.global.init           --------------------------
	.section	.nv.global.init,"aw",@progbits
.nv.global.init:
	.type		$str,@object
	.size		$str,($str$1 - $str)
$str:
        /*0000*/ 	.byte	0x0a, 0x00
	.type		$str$1,@object
	.size		$str$1,(.L_1 - $str$1)
$str$1:
        /*0002*/ 	.byte	0x25, 0x66, 0x09, 0x00
.L_1:


//--------------------- .nv.shared._Z10tma_kernelILi64ELi64EEv14CUtensorMap_stP6__halfii --------------------------
	.section	.nv.shared._Z10tma_kernelILi64ELi64EEv14CUtensorMap_stP6__halfii,"aw",@nobits
	.sectionflags	@""
	.align	128
.nv.shared._Z10tma_kernelILi64ELi64EEv14CUtensorMap_stP6__halfii:
	.zero		9232


//--------------------- .nv.shared.reserved.0     --------------------------
	.section	.nv.shared.reserved.0,"aw",@nobits
	.weak		__nv_reservedSMEM_offset_0_alias
	.size		__nv_reservedSMEM_offset_0_alias, 0, 64
	.other		__nv_reservedSMEM_offset_0_alias,@"STO_CUDA_RESERVED_SHARED STV_DEFAULT"
__nv_reservedSMEM_offset_0_alias:
	.zero		0
	.zero		64


//--------------------- .nv.constant0._Z10tma_kernelILi64ELi64EEv14CUtensorMap_stP6__halfii --------------------------
	.section	.nv.constant0._Z10tma_kernelILi64ELi64EEv14CUtensorMap_stP6__halfii,"a",@progbits
	.sectionflags	@""
	.align	4
.nv.constant0._Z10tma_kernelILi64ELi64EEv14CUtensorMap_stP6__halfii:
	.zero		1040


//--------------------- SYMBOLS --------------------------

	.type		.nv.reservedSmem.offset0,@object
	.size		.nv.reservedSmem.offset0,0x4
	.type		.nv.reservedSmem.cap,@object
	.size		.nv.reservedSmem.cap,0x4
	.type		vprintf,@function
